//
// Generated by NVIDIA NVVM Compiler
//
// Compiler Build ID: CL-36424714
// Cuda compilation tools, release 13.0, V13.0.88
// Based on NVVM 20.0.0
//

.version 9.0
.target sm_100
.address_size 64

	// .globl	kernmulUniform3D

.visible .entry kernmulUniform3D(
	.param .u64 .ptr .align 1 kernmulUniform3D_param_0,
	.param .u64 .ptr .align 1 kernmulUniform3D_param_1,
	.param .u64 .ptr .align 1 kernmulUniform3D_param_2,
	.param .u64 .ptr .align 1 kernmulUniform3D_param_3,
	.param .u64 .ptr .align 1 kernmulUniform3D_param_4,
	.param .u64 .ptr .align 1 kernmulUniform3D_param_5,
	.param .u64 .ptr .align 1 kernmulUniform3D_param_6,
	.param .u64 .ptr .align 1 kernmulUniform3D_param_7,
	.param .u64 .ptr .align 1 kernmulUniform3D_param_8,
	.param .u64 .ptr .align 1 kernmulUniform3D_param_9,
	.param .u64 .ptr .align 1 kernmulUniform3D_param_10,
	.param .u64 .ptr .align 1 kernmulUniform3D_param_11,
	.param .u64 .ptr .align 1 kernmulUniform3D_param_12,
	.param .u32 kernmulUniform3D_param_13,
	.param .u32 kernmulUniform3D_param_14,
	.param .u32 kernmulUniform3D_param_15
)
{
	.reg .pred 	%p<8>;
	.reg .b32 	%r<30>;
	.reg .b32 	%f<29>;
	.reg .b64 	%rd<51>;

	ld.param.u64 	%rd4, [kernmulUniform3D_param_3];
	ld.param.u64 	%rd8, [kernmulUniform3D_param_7];
	ld.param.u64 	%rd9, [kernmulUniform3D_param_8];
	ld.param.u64 	%rd10, [kernmulUniform3D_param_9];
	ld.param.u32 	%r4, [kernmulUniform3D_param_13];
	ld.param.u32 	%r7, [kernmulUniform3D_param_14];
	ld.param.u32 	%r6, [kernmulUniform3D_param_15];
	mov.u32 	%r8, %ctaid.x;
	mov.u32 	%r9, %ntid.x;
	mov.u32 	%r10, %tid.x;
	mad.lo.s32 	%r1, %r8, %r9, %r10;
	mov.u32 	%r11, %ctaid.y;
	mov.u32 	%r12, %ntid.y;
	mov.u32 	%r13, %tid.y;
	mad.lo.s32 	%r14, %r11, %r12, %r13;
	mov.u32 	%r15, %ctaid.z;
	mov.u32 	%r16, %ntid.z;
	mov.u32 	%r17, %tid.z;
	mad.lo.s32 	%r3, %r15, %r16, %r17;
	setp.ge.s32 	%p1, %r1, %r4;
	setp.le.s32 	%p2, %r7, %r14;
	setp.le.s32 	%p3, %r6, %r3;
	or.pred  	%p4, %p2, %p3;
	or.pred  	%p5, %p4, %p1;
	@%p5 bra 	$L__BB0_2;
	ld.param.u64 	%rd50, [kernmulUniform3D_param_12];
	ld.param.u64 	%rd49, [kernmulUniform3D_param_11];
	ld.param.u64 	%rd48, [kernmulUniform3D_param_10];
	ld.param.u64 	%rd47, [kernmulUniform3D_param_6];
	ld.param.u64 	%rd46, [kernmulUniform3D_param_5];
	ld.param.u64 	%rd45, [kernmulUniform3D_param_4];
	ld.param.u64 	%rd44, [kernmulUniform3D_param_2];
	ld.param.u64 	%rd43, [kernmulUniform3D_param_1];
	ld.param.u64 	%rd42, [kernmulUniform3D_param_0];
	cvta.to.global.u64 	%rd14, %rd50;
	cvta.to.global.u64 	%rd15, %rd47;
	cvta.to.global.u64 	%rd16, %rd8;
	cvta.to.global.u64 	%rd17, %rd9;
	cvta.to.global.u64 	%rd18, %rd10;
	cvta.to.global.u64 	%rd19, %rd48;
	cvta.to.global.u64 	%rd20, %rd49;
	cvta.to.global.u64 	%rd21, %rd42;
	cvta.to.global.u64 	%rd22, %rd46;
	cvta.to.global.u64 	%rd23, %rd45;
	cvta.to.global.u64 	%rd24, %rd43;
	cvta.to.global.u64 	%rd25, %rd4;
	cvta.to.global.u64 	%rd26, %rd44;
	mad.lo.s32 	%r18, %r7, %r3, %r14;
	mad.lo.s32 	%r19, %r18, %r4, %r1;
	shl.b32 	%r20, %r19, 1;
	mul.wide.s32 	%rd27, %r20, 4;
	add.s64 	%rd28, %rd14, %rd27;
	ld.global.nc.f32 	%f1, [%rd28];
	ld.global.nc.f32 	%f2, [%rd28+4];
	shr.u32 	%r21, %r7, 1;
	setp.gt.u32 	%p6, %r14, %r21;
	sub.s32 	%r22, %r7, %r14;
	selp.b32 	%r23, %r22, %r14, %p6;
	selp.f32 	%f3, 0fBF800000, 0f3F800000, %p6;
	shr.u32 	%r24, %r6, 1;
	setp.gt.u32 	%p7, %r3, %r24;
	sub.s32 	%r25, %r6, %r3;
	neg.f32 	%f4, %f3;
	selp.b32 	%r26, %r25, %r3, %p7;
	selp.f32 	%f5, %f4, %f3, %p7;
	mad.lo.s32 	%r27, %r26, %r21, %r26;
	add.s32 	%r28, %r27, %r23;
	mad.lo.s32 	%r29, %r28, %r4, %r1;
	mul.wide.s32 	%rd29, %r29, 4;
	add.s64 	%rd30, %rd15, %rd29;
	ld.global.nc.f32 	%f6, [%rd30];
	add.s64 	%rd31, %rd16, %rd29;
	ld.global.nc.f32 	%f7, [%rd31];
	add.s64 	%rd32, %rd17, %rd29;
	ld.global.nc.f32 	%f8, [%rd32];
	add.s64 	%rd33, %rd18, %rd29;
	ld.global.nc.f32 	%f9, [%rd33];
	mul.f32 	%f10, %f5, %f9;
	add.s64 	%rd34, %rd19, %rd29;
	ld.global.nc.f32 	%f11, [%rd34];
	neg.f32 	%f12, %f11;
	selp.f32 	%f13, %f12, %f11, %p7;
	add.s64 	%rd35, %rd20, %rd29;
	ld.global.nc.f32 	%f14, [%rd35];
	neg.f32 	%f15, %f14;
	selp.f32 	%f16, %f15, %f14, %p6;
	mul.f32 	%f17, %f1, %f6;
	add.s64 	%rd36, %rd21, %rd27;
	st.global.f32 	[%rd36], %f17;
	mul.f32 	%f18, %f2, %f6;
	st.global.f32 	[%rd36+4], %f18;
	mul.f32 	%f19, %f1, %f16;
	add.s64 	%rd37, %rd22, %rd27;
	st.global.f32 	[%rd37], %f19;
	mul.f32 	%f20, %f2, %f16;
	st.global.f32 	[%rd37+4], %f20;
	mul.f32 	%f21, %f1, %f13;
	add.s64 	%rd38, %rd23, %rd27;
	st.global.f32 	[%rd38], %f21;
	mul.f32 	%f22, %f2, %f13;
	st.global.f32 	[%rd38+4], %f22;
	mul.f32 	%f23, %f1, %f7;
	add.s64 	%rd39, %rd24, %rd27;
	st.global.f32 	[%rd39], %f23;
	mul.f32 	%f24, %f2, %f7;
	st.global.f32 	[%rd39+4], %f24;
	mul.f32 	%f25, %f1, %f10;
	add.s64 	%rd40, %rd25, %rd27;
	st.global.f32 	[%rd40], %f25;
	mul.f32 	%f26, %f2, %f10;
	st.global.f32 	[%rd40+4], %f26;
	mul.f32 	%f27, %f1, %f8;
	add.s64 	%rd41, %rd26, %rd27;
	st.global.f32 	[%rd41], %f27;
	mul.f32 	%f28, %f2, %f8;
	st.global.f32 	[%rd41+4], %f28;
$L__BB0_2:
	ret;

}


// ===== COMPILED SASS (sm_100) =====

	.target	sm_100

	.elftype	@"ET_EXEC"


//--------------------- .note.nv.tkinfo           --------------------------
	.section	.note.nv.tkinfo,"",@"SHT_NOTE"
	.sectionflags	@"SHF_NOTE_NV_TKINFO"
	.tkinfo
        /*0018*/ 	.word	0x00000002
        /*0030*/ 	.string	""
        /*0030*/ 	.string	"ptxas"
        /*0030*/ 	.string	"Cuda compilation tools, release 13.0, V13.0.88"
        /*0030*/ 	.string	"Build cuda_13.0.r13.0/compiler.36424714_0"
        /*0030*/ 	.string	"-arch sm_100 -m 64 "



//--------------------- .note.nv.cuinfo           --------------------------
	.section	.note.nv.cuinfo,"",@"SHT_NOTE"
	.sectionflags	@"SHF_NOTE_NV_CUINFO"
        /*0018*/ 	.short	0x0002
        /*001a*/ 	.short	0x0064
        /*001c*/ 	.short	0x0082
	.zero		2


//--------------------- .nv.info                  --------------------------
	.section	.nv.info,"",@"SHT_CUDA_INFO"
	.align	4


	//----- nvinfo : EIATTR_REGCOUNT
	.align		4
        /*0000*/ 	.byte	0x04, 0x2f
        /*0002*/ 	.short	(.L_1 - .L_0)
	.align		4
.L_0:
        /*0004*/ 	.word	index@(kernmulUniform3D)
        /*0008*/ 	.word	0x00000020


	//----- nvinfo : EIATTR_FRAME_SIZE
	.align		4
.L_1:
        /*000c*/ 	.byte	0x04, 0x11
        /*000e*/ 	.short	(.L_3 - .L_2)
	.align		4
.L_2:
        /*0010*/ 	.word	index@(kernmulUniform3D)
        /*0014*/ 	.word	0x00000000


	//----- nvinfo : EIATTR_MIN_STACK_SIZE
	.align		4
.L_3:
        /*0018*/ 	.byte	0x04, 0x12
        /*001a*/ 	.short	(.L_5 - .L_4)
	.align		4
.L_4:
        /*001c*/ 	.word	index@(kernmulUniform3D)
        /*0020*/ 	.word	0x00000000
.L_5:


//--------------------- .nv.compat                --------------------------
	.section	.nv.compat,"",@"SHT_CUDA_COMPAT_INFO"
	.align	4
        /*0000*/ 	.byte	0x02, 0x09, 0x00, 0x00, 0x02, 0x02, 0x01, 0x00, 0x02, 0x05, 0x05, 0x00, 0x03, 0x07, 0x01, 0x01
        /*0010*/ 	.byte	0x02, 0x03, 0x00, 0x00, 0x02, 0x06, 0x01, 0x00, 0x04, 0x0b, 0x08, 0x00, 0x09, 0x00, 0x00, 0x00
        /*0020*/ 	.byte	0x00, 0x00, 0x00, 0x00


//--------------------- .nv.info.kernmulUniform3D --------------------------
	.section	.nv.info.kernmulUniform3D,"",@"SHT_CUDA_INFO"
	.sectionflags	@""
	.align	4


	//----- nvinfo : EIATTR_CUDA_API_VERSION
	.align		4
        /*0000*/ 	.byte	0x04, 0x37
        /*0002*/ 	.short	(.L_7 - .L_6)
.L_6:
        /*0004*/ 	.word	0x00000082


	//----- nvinfo : EIATTR_KPARAM_INFO
	.align		4
.L_7:
        /*0008*/ 	.byte	0x04, 0x17
        /*000a*/ 	.short	(.L_9 - .L_8)
.L_8:
        /*000c*/ 	.word	0x00000000
        /*0010*/ 	.short	0x000f
        /*0012*/ 	.short	0x0070
        /*0014*/ 	.byte	0x00, 0xf0, 0x11, 0x00


	//----- nvinfo : EIATTR_KPARAM_INFO
	.align		4
.L_9:
        /*0018*/ 	.byte	0x04, 0x17
        /*001a*/ 	.short	(.L_11 - .L_10)
.L_10:
        /*001c*/ 	.word	0x00000000
        /*0020*/ 	.short	0x000e
        /*0022*/ 	.short	0x006c
        /*0024*/ 	.byte	0x00, 0xf0, 0x11, 0x00


	//----- nvinfo : EIATTR_KPARAM_INFO
	.align		4
.L_11:
        /*0028*/ 	.byte	0x04, 0x17
        /*002a*/ 	.short	(.L_13 - .L_12)
.L_12:
        /*002c*/ 	.word	0x00000000
        /*0030*/ 	.short	0x000d
        /*0032*/ 	.short	0x0068
        /*0034*/ 	.byte	0x00, 0xf0, 0x11, 0x00


	//----- nvinfo : EIATTR_KPARAM_INFO
	.align		4
.L_13:
        /*0038*/ 	.byte	0x04, 0x17
        /*003a*/ 	.short	(.L_15 - .L_14)
.L_14:
        /*003c*/ 	.word	0x00000000
        /*0040*/ 	.short	0x000c
        /*0042*/ 	.short	0x0060
        /*0044*/ 	.byte	0x00, 0xf5, 0x21, 0x00


	//----- nvinfo : EIATTR_KPARAM_INFO
	.align		4
.L_15:
        /*0048*/ 	.byte	0x04, 0x17
        /*004a*/ 	.short	(.L_17 - .L_16)
.L_16:
        /*004c*/ 	.word	0x00000000
        /*0050*/ 	.short	0x000b
        /*0052*/ 	.short	0x0058
        /*0054*/ 	.byte	0x00, 0xf5, 0x21, 0x00


	//----- nvinfo : EIATTR_KPARAM_INFO
	.align		4
.L_17:
        /*0058*/ 	.byte	0x04, 0x17
        /*005a*/ 	.short	(.L_19 - .L_18)
.L_18:
        /*005c*/ 	.word	0x00000000
        /*0060*/ 	.short	0x000a
        /*0062*/ 	.short	0x0050
        /*0064*/ 	.byte	0x00, 0xf5, 0x21, 0x00


	//----- nvinfo : EIATTR_KPARAM_INFO
	.align		4
.L_19:
        /*0068*/ 	.byte	0x04, 0x17
        /*006a*/ 	.short	(.L_21 - .L_20)
.L_20:
        /*006c*/ 	.word	0x00000000
        /*0070*/ 	.short	0x0009
        /*0072*/ 	.short	0x0048
        /*0074*/ 	.byte	0x00, 0xf5, 0x21, 0x00


	//----- nvinfo : EIATTR_KPARAM_INFO
	.align		4
.L_21:
        /*0078*/ 	.byte	0x04, 0x17
        /*007a*/ 	.short	(.L_23 - .L_22)
.L_22:
        /*007c*/ 	.word	0x00000000
        /*0080*/ 	.short	0x0008
        /*0082*/ 	.short	0x0040
        /*0084*/ 	.byte	0x00, 0xf5, 0x21, 0x00


	//----- nvinfo : EIATTR_KPARAM_INFO
	.align		4
.L_23:
        /*0088*/ 	.byte	0x04, 0x17
        /*008a*/ 	.short	(.L_25 - .L_24)
.L_24:
        /*008c*/ 	.word	0x00000000
        /*0090*/ 	.short	0x0007
        /*0092*/ 	.short	0x0038
        /*0094*/ 	.byte	0x00, 0xf5, 0x21, 0x00


	//----- nvinfo : EIATTR_KPARAM_INFO
	.align		4
.L_25:
        /*0098*/ 	.byte	0x04, 0x17
        /*009a*/ 	.short	(.L_27 - .L_26)
.L_26:
        /*009c*/ 	.word	0x00000000
        /*00a0*/ 	.short	0x0006
        /*00a2*/ 	.short	0x0030
        /*00a4*/ 	.byte	0x00, 0xf5, 0x21, 0x00


	//----- nvinfo : EIATTR_KPARAM_INFO
	.align		4
.L_27:
        /*00a8*/ 	.byte	0x04, 0x17
        /*00aa*/ 	.short	(.L_29 - .L_28)
.L_28:
        /*00ac*/ 	.word	0x00000000
        /*00b0*/ 	.short	0x0005
        /*00b2*/ 	.short	0x0028
        /*00b4*/ 	.byte	0x00, 0xf5, 0x21, 0x00


	//----- nvinfo : EIATTR_KPARAM_INFO
	.align		4
.L_29:
        /*00b8*/ 	.byte	0x04, 0x17
        /*00ba*/ 	.short	(.L_31 - .L_30)
.L_30:
        /*00bc*/ 	.word	0x00000000
        /*00c0*/ 	.short	0x0004
        /*00c2*/ 	.short	0x0020
        /*00c4*/ 	.byte	0x00, 0xf5, 0x21, 0x00


	//----- nvinfo : EIATTR_KPARAM_INFO
	.align		4
.L_31:
        /*00c8*/ 	.byte	0x04, 0x17
        /*00ca*/ 	.short	(.L_33 - .L_32)
.L_32:
        /*00cc*/ 	.word	0x00000000
        /*00d0*/ 	.short	0x0003
        /*00d2*/ 	.short	0x0018
        /*00d4*/ 	.byte	0x00, 0xf5, 0x21, 0x00


	//----- nvinfo : EIATTR_KPARAM_INFO
	.align		4
.L_33:
        /*00d8*/ 	.byte	0x04, 0x17
        /*00da*/ 	.short	(.L_35 - .L_34)
.L_34:
        /*00dc*/ 	.word	0x00000000
        /*00e0*/ 	.short	0x0002
        /*00e2*/ 	.short	0x0010
        /*00e4*/ 	.byte	0x00, 0xf5, 0x21, 0x00


	//----- nvinfo : EIATTR_KPARAM_INFO
	.align		4
.L_35:
        /*00e8*/ 	.byte	0x04, 0x17
        /*00ea*/ 	.short	(.L_37 - .L_36)
.L_36:
        /*00ec*/ 	.word	0x00000000
        /*00f0*/ 	.short	0x0001
        /*00f2*/ 	.short	0x0008
        /*00f4*/ 	.byte	0x00, 0xf5, 0x21, 0x00


	//----- nvinfo : EIATTR_KPARAM_INFO
	.align		4
.L_37:
        /*00f8*/ 	.byte	0x04, 0x17
        /*00fa*/ 	.short	(.L_39 - .L_38)
.L_38:
        /*00fc*/ 	.word	0x00000000
        /*0100*/ 	.short	0x0000
        /*0102*/ 	.short	0x0000
        /*0104*/ 	.byte	0x00, 0xf5, 0x21, 0x00


	//----- nvinfo : EIATTR_SPARSE_MMA_MASK
	.align		4
.L_39:
        /*0108*/ 	.byte	0x03, 0x50
        /*010a*/ 	.short	0x0000


	//----- nvinfo : EIATTR_MAXREG_COUNT
	.align		4
        /*010c*/ 	.byte	0x03, 0x1b
        /*010e*/ 	.short	0x00ff


	//----- nvinfo : EIATTR_MERCURY_ISA_VERSION
	.align		4
        /*0110*/ 	.byte	0x03, 0x5f
        /*0112*/ 	.short	0x0101


	//----- nvinfo : EIATTR_VRC_CTA_INIT_COUNT
	.align		4
        /*0114*/ 	.byte	0x02, 0x4a
	.zero		1
	.zero		1


	//----- nvinfo : EIATTR_EXIT_INSTR_OFFSETS
	.align		4
        /*0118*/ 	.byte	0x04, 0x1c
        /*011a*/ 	.short	(.L_41 - .L_40)


	//   ....[0]....
.L_40:
        /*011c*/ 	.word	0x00000120


	//   ....[1]....
        /*0120*/ 	.word	0x00000600


	//----- nvinfo : EIATTR_CBANK_PARAM_SIZE
	.align		4
.L_41:
        /*0124*/ 	.byte	0x03, 0x19
        /*0126*/ 	.short	0x0074


	//----- nvinfo : EIATTR_PARAM_CBANK
	.align		4
        /*0128*/ 	.byte	0x04, 0x0a
        /*012a*/ 	.short	(.L_43 - .L_42)
	.align		4
.L_42:
        /*012c*/ 	.word	index@(.nv.constant0.kernmulUniform3D)
        /*0130*/ 	.short	0x0380
        /*0132*/ 	.short	0x0074


	//----- nvinfo : EIATTR_SW_WAR
	.align		4
.L_43:
        /*0134*/ 	.byte	0x04, 0x36
        /*0136*/ 	.short	(.L_45 - .L_44)
.L_44:
        /*0138*/ 	.word	0x00000008
.L_45:


//--------------------- .nv.callgraph             --------------------------
	.section	.nv.callgraph,"",@"SHT_CUDA_CALLGRAPH"
	.align	4
	.sectionentsize	8
	.align		4
        /*0000*/ 	.word	0x00000000
	.align		4
        /*0004*/ 	.word	0xffffffff
	.align		4
        /*0008*/ 	.word	0x00000000
	.align		4
        /*000c*/ 	.word	0xfffffffe
	.align		4
        /*0010*/ 	.word	0x00000000
	.align		4
        /*0014*/ 	.word	0xfffffffd
	.align		4
        /*0018*/ 	.word	0x00000000
	.align		4
        /*001c*/ 	.word	0xfffffffc


//--------------------- .text.kernmulUniform3D    --------------------------
	.section	.text.kernmulUniform3D,"ax",@progbits
	.align	128
        .global         kernmulUniform3D
        .type           kernmulUniform3D,@function
        .size           kernmulUniform3D,(.L_x_1 - kernmulUniform3D)
        .other          kernmulUniform3D,@"STO_CUDA_ENTRY STV_DEFAULT"
kernmulUniform3D:
.text.kernmulUniform3D:
[----:B------:R-:W-:Y:S01]  /*0000*/  LDC R1, c[0x0][0x37c] ;  /* 0x0000df00ff017b82 */ /* 0x000fe20000000800 */
[----:B------:R-:W0:Y:S07]  /*0010*/  S2R R4, SR_TID.Z ;  /* 0x0000000000047919 */ /* 0x000e2e0000002300 */
[----:B------:R-:W1:Y:S01]  /*0020*/  LDC R11, c[0x0][0x360] ;  /* 0x0000d800ff0b7b82 */ /* 0x000e620000000800 */
[----:B------:R-:W2:Y:S01]  /*0030*/  LDCU UR8, c[0x0][0x3f0] ;  /* 0x00007e00ff0877ac */ /* 0x000ea20008000800 */
[----:B------:R-:W3:Y:S01]  /*0040*/  S2R R5, SR_TID.Y ;  /* 0x0000000000057919 */ /* 0x000ee20000002200 */
[----:B------:R-:W4:Y:S01]  /*0050*/  LDCU.64 UR10, c[0x0][0x3e8] ;  /* 0x00007d00ff0a77ac */ /* 0x000f220008000a00 */
[----:B------:R-:W1:Y:S04]  /*0060*/  S2R R2, SR_TID.X ;  /* 0x0000000000027919 */ /* 0x000e680000002100 */
[----:B------:R-:W3:Y:S08]  /*0070*/  LDC R0, c[0x0][0x364] ;  /* 0x0000d900ff007b82 */ /* 0x000ef00000000800 */
[----:B------:R-:W0:Y:S08]  /*0080*/  S2UR UR6, SR_CTAID.Z ;  /* 0x00000000000679c3 */ /* 0x000e300000002700 */
[----:B------:R-:W0:Y:S08]  /*0090*/  LDC R3, c[0x0][0x368] ;  /* 0x0000da00ff037b82 */ /* 0x000e300000000800 */
[----:B------:R-:W3:Y:S08]  /*00a0*/  S2UR UR5, SR_CTAID.Y ;  /* 0x00000000000579c3 */ /* 0x000ef00000002600 */
[----:B------:R-:W1:Y:S01]  /*00b0*/  S2UR UR4, SR_CTAID.X ;  /* 0x00000000000479c3 */ /* 0x000e620000002500 */
[----:B0-----:R-:W-:-:S05]  /*00c0*/  IMAD R3, R3, UR6, R4 ;  /* 0x0000000603037c24 */ /* 0x001fca000f8e0204 */
[----:B--2---:R-:W-:Y:S01]  /*00d0*/  ISETP.GE.AND P0, PT, R3, UR8, PT ;  /* 0x0000000803007c0c */ /* 0x004fe2000bf06270 */
[----:B---3--:R-:W-:-:S05]  /*00e0*/  IMAD R0, R0, UR5, R5 ;  /* 0x0000000500007c24 */ /* 0x008fca000f8e0205 */
[----:B----4-:R-:W-:Y:S01]  /*00f0*/  ISETP.GE.OR P0, PT, R0, UR11, P0 ;  /* 0x0000000b00007c0c */ /* 0x010fe20008706670 */
[----:B-1----:R-:W-:-:S05]  /*0100*/  IMAD R11, R11, UR4, R2 ;  /* 0x000000040b0b7c24 */ /* 0x002fca000f8e0202 */
[----:B------:R-:W-:-:S13]  /*0110*/  ISETP.GE.OR P0, PT, R11, UR10, P0 ;  /* 0x0000000a0b007c0c */ /* 0x000fda0008706670 */
[----:B------:R-:W-:Y:S05]  /*0120*/  @P0 EXIT ;  /* 0x000000000000094d */ /* 0x000fea0003800000 */
[----:B------:R-:W-:Y:S01]  /*0130*/  USHF.R.U32.HI UR5, URZ, 0x1, UR8 ;  /* 0x00000001ff057899 */ /* 0x000fe20008011608 */
[----:B------:R-:W0:Y:S01]  /*0140*/  LDC.64 R8, c[0x0][0x3b0] ;  /* 0x0000ec00ff087b82 */ /* 0x000e220000000a00 */
[----:B------:R-:W-:Y:S02]  /*0150*/  USHF.R.U32.HI UR4, URZ, 0x1, UR11 ;  /* 0x00000001ff047899 */ /* 0x000fe4000801160b */
[C---:B------:R-:W-:Y:S01]  /*0160*/  IMAD R2, R3.reuse, UR11, R0 ;  /* 0x0000000b03027c24 */ /* 0x040fe2000f8e0200 */
[----:B------:R-:W1:Y:S01]  /*0170*/  LDCU.64 UR6, c[0x0][0x358] ;  /* 0x00006b00ff0677ac */ /* 0x000e620008000a00 */
[----:B------:R-:W-:Y:S02]  /*0180*/  ISETP.GT.U32.AND P1, PT, R3, UR5, PT ;  /* 0x0000000503007c0c */ /* 0x000fe4000bf24070 */
[----:B------:R-:W-:Y:S01]  /*0190*/  IMAD R15, R2, UR10, R11 ;  /* 0x0000000a020f7c24 */ /* 0x000fe2000f8e020b */
[----:B------:R-:W-:Y:S01]  /*01a0*/  ISETP.GT.U32.AND P0, PT, R0, UR4, PT ;  /* 0x0000000400007c0c */ /* 0x000fe2000bf04070 */
[----:B------:R-:W2:Y:S03]  /*01b0*/  LDC.64 R18, c[0x0][0x3e0] ;  /* 0x0000f800ff127b82 */ /* 0x000ea60000000a00 */
[----:B------:R-:W-:-:S05]  /*01c0*/  SHF.L.U32 R15, R15, 0x1, RZ ;  /* 0x000000010f0f7819 */ /* 0x000fca00000006ff */
[----:B------:R-:W3:Y:S01]  /*01d0*/  LDC.64 R6, c[0x0][0x3d8] ;  /* 0x0000f600ff067b82 */ /* 0x000ee20000000a00 */
[----:B------:R-:W-:-:S03]  /*01e0*/  @P1 IADD3 R3, PT, PT, -R3, UR8, RZ ;  /* 0x0000000803031c10 */ /* 0x000fc6000fffe1ff */
[----:B------:R-:W-:Y:S02]  /*01f0*/  @P0 IADD3 R0, PT, PT, -R0, UR11, RZ ;  /* 0x0000000b00000c10 */ /* 0x000fe4000fffe1ff */
[----:B------:R-:W-:Y:S02]  /*0200*/  IMAD R3, R3, UR4, R3 ;  /* 0x0000000403037c24 */ /* 0x000fe4000f8e0203 */
[----:B------:R-:W4:Y:S03]  /*0210*/  LDC.64 R16, c[0x0][0x3c8] ;  /* 0x0000f200ff107b82 */ /* 0x000f260000000a00 */
[----:B------:R-:W-:-:S05]  /*0220*/  IADD3 R0, PT, PT, R0, R3, RZ ;  /* 0x0000000300007210 */ /* 0x000fca0007ffe0ff */
[----:B------:R-:W5:Y:S01]  /*0230*/  LDC.64 R2, c[0x0][0x3d0] ;  /* 0x0000f400ff027b82 */ /* 0x000f620000000a00 */
[----:B------:R-:W-:Y:S02]  /*0240*/  IMAD R11, R0, UR10, R11 ;  /* 0x0000000a000b7c24 */ /* 0x000fe4000f8e020b */
[----:B--2---:R-:W-:-:S04]  /*0250*/  IMAD.WIDE R22, R15, 0x4, R18 ;  /* 0x000000040f167825 */ /* 0x004fc800078e0212 */
[C---:B0-----:R-:W-:Y:S01]  /*0260*/  IMAD.WIDE R8, R11.reuse, 0x4, R8 ;  /* 0x000000040b087825 */ /* 0x041fe200078e0208 */
[----:B------:R-:W0:Y:S01]  /*0270*/  LDC.64 R12, c[0x0][0x3b8] ;  /* 0x0000ee00ff0c7b82 */ /* 0x000e220000000a00 */
[----:B-1----:R-:W2:Y:S04]  /*0280*/  LDG.E.CONSTANT R0, desc[UR6][R22.64] ;  /* 0x0000000616007981 */ /* 0x002ea8000c1e9900 */
[----:B------:R-:W2:Y:S03]  /*0290*/  LDG.E.CONSTANT R14, desc[UR6][R22.64+0x4] ;  /* 0x00000406160e7981 */ /* 0x000ea6000c1e9900 */
[----:B------:R-:W1:Y:S01]  /*02a0*/  LDC.64 R4, c[0x0][0x3c0] ;  /* 0x0000f000ff047b82 */ /* 0x000e620000000a00 */
[----:B------:R1:W2:Y:S01]  /*02b0*/  LDG.E.CONSTANT R9, desc[UR6][R8.64] ;  /* 0x0000000608097981 */ /* 0x0002a2000c1e9900 */
[----:B---3--:R-:W-:-:S04]  /*02c0*/  IMAD.WIDE R20, R11, 0x4, R6 ;  /* 0x000000040b147825 */ /* 0x008fc800078e0206 */
[C---:B-----5:R-:W-:Y:S02]  /*02d0*/  IMAD.WIDE R2, R11.reuse, 0x4, R2 ;  /* 0x000000040b027825 */ /* 0x060fe400078e0202 */
[----:B------:R3:W5:Y:S01]  /*02e0*/  LDG.E.CONSTANT R20, desc[UR6][R20.64] ;  /* 0x0000000614147981 */ /* 0x000762000c1e9900 */
[----:B------:R-:W3:Y:S01]  /*02f0*/  LDC.64 R6, c[0x0][0x3a0] ;  /* 0x0000e800ff067b82 */ /* 0x000ee20000000a00 */
[C---:B----4-:R-:W-:Y:S02]  /*0300*/  IMAD.WIDE R28, R11.reuse, 0x4, R16 ;  /* 0x000000040b1c7825 */ /* 0x050fe400078e0210 */
[----:B------:R4:W5:Y:S02]  /*0310*/  LDG.E.CONSTANT R18, desc[UR6][R2.64] ;  /* 0x0000000602127981 */ /* 0x000964000c1e9900 */
[C---:B0-----:R-:W-:Y:S02]  /*0320*/  IMAD.WIDE R24, R11.reuse, 0x4, R12 ;  /* 0x000000040b187825 */ /* 0x041fe400078e020c */
[----:B------:R2:W5:Y:S02]  /*0330*/  LDG.E.CONSTANT R16, desc[UR6][R28.64] ;  /* 0x000000061c107981 */ /* 0x000564000c1e9900 */
[----:B-1----:R-:W-:-:S02]  /*0340*/  IMAD.WIDE R26, R11, 0x4, R4 ;  /* 0x000000040b1a7825 */ /* 0x002fc400078e0204 */
[----:B------:R-:W5:Y:S02]  /*0350*/  LDG.E.CONSTANT R17, desc[UR6][R24.64] ;  /* 0x0000000618117981 */ /* 0x000f64000c1e9900 */
[----:B------:R-:W-:Y:S01]  /*0360*/  HFMA2 R8, -RZ, RZ, 1.875, 0 ;  /* 0x3f800000ff087431 */ /* 0x000fe200000001ff */
[----:B------:R-:W0:Y:S01]  /*0370*/  LDC.64 R12, c[0x0][0x380] ;  /* 0x0000e000ff0c7b82 */ /* 0x000e220000000a00 */
[----:B------:R1:W5:Y:S07]  /*0380*/  LDG.E.CONSTANT R19, desc[UR6][R26.64] ;  /* 0x000000061a137981 */ /* 0x00036e000c1e9900 */
[----:B------:R-:W1:Y:S01]  /*0390*/  LDC.64 R10, c[0x0][0x3a8] ;  /* 0x0000ea00ff0a7b82 */ /* 0x000e620000000a00 */
[----:B------:R-:W-:-:S04]  /*03a0*/  FSEL R8, -R8, 1, P0 ;  /* 0x3f80000008087808 */ /* 0x000fc80000000100 */
[----:B---3--:R-:W-:-:S03]  /*03b0*/  FSEL R21, -R8, R8, P1 ;  /* 0x0000000808157208 */ /* 0x008fc60000800100 */
[----:B------:R-:W3:Y:S08]  /*03c0*/  LDC.64 R4, c[0x0][0x388] ;  /* 0x0000e200ff047b82 */ /* 0x000ef00000000a00 */
[----:B----4-:R-:W4:Y:S01]  /*03d0*/  LDC.64 R2, c[0x0][0x398] ;  /* 0x0000e600ff027b82 */ /* 0x010f220000000a00 */
[----:B0-----:R-:W-:-:S04]  /*03e0*/  IMAD.WIDE R12, R15, 0x4, R12 ;  /* 0x000000040f0c7825 */ /* 0x001fc800078e020c */
[----:B------:R-:W-:-:S04]  /*03f0*/  IMAD.WIDE R6, R15, 0x4, R6 ;  /* 0x000000040f067825 */ /* 0x000fc800078e0206 */
[----:B-1----:R-:W-:-:S04]  /*0400*/  IMAD.WIDE R10, R15, 0x4, R10 ;  /* 0x000000040f0a7825 */ /* 0x002fc800078e020a */
[----:B---3--:R-:W-:-:S04]  /*0410*/  IMAD.WIDE R4, R15, 0x4, R4 ;  /* 0x000000040f047825 */ /* 0x008fc800078e0204 */
[----:B----4-:R-:W-:-:S04]  /*0420*/  IMAD.WIDE R2, R15, 0x4, R2 ;  /* 0x000000040f027825 */ /* 0x010fc800078e0202 */
[-C--:B--2---:R-:W-:Y:S01]  /*0430*/  FMUL R29, R0, R9.reuse ;  /* 0x00000009001d7220 */ /* 0x084fe20000400000 */
[----:B------:R-:W-:Y:S02]  /*0440*/  FMUL R27, R14, R9 ;  /* 0x000000090e1b7220 */ /* 0x000fe40000400000 */
[----:B------:R-:W0:Y:S01]  /*0450*/  LDC.64 R8, c[0x0][0x390] ;  /* 0x0000e400ff087b82 */ /* 0x000e220000000a00 */
[----:B-----5:R-:W-:Y:S01]  /*0460*/  FSEL R25, -R20, R20, P0 ;  /* 0x0000001414197208 */ /* 0x020fe20000000100 */
[----:B------:R-:W-:Y:S01]  /*0470*/  STG.E desc[UR6][R12.64], R29 ;  /* 0x0000001d0c007986 */ /* 0x000fe2000c101906 */
[----:B------:R-:W-:-:S03]  /*0480*/  FSEL R23, -R18, R18, P1 ;  /* 0x0000001212177208 */ /* 0x000fc60000800100 */
[----:B------:R1:W-:Y:S01]  /*0490*/  STG.E desc[UR6][R12.64+0x4], R27 ;  /* 0x0000041b0c007986 */ /* 0x0003e2000c101906 */
[----:B------:R-:W-:-:S04]  /*04a0*/  FMUL R21, R21, R16 ;  /* 0x0000001015157220 */ /* 0x000fc80000400000 */
[-C--:B------:R-:W-:Y:S01]  /*04b0*/  FMUL R18, R0, R21.reuse ;  /* 0x0000001500127220 */ /* 0x080fe20000400000 */
[----:B------:R-:W-:Y:S01]  /*04c0*/  FMUL R21, R14, R21 ;  /* 0x000000150e157220 */ /* 0x000fe20000400000 */
[-C--:B-1----:R-:W-:Y:S01]  /*04d0*/  FMUL R13, R0, R25.reuse ;  /* 0x00000019000d7220 */ /* 0x082fe20000400000 */
[----:B------:R-:W-:Y:S01]  /*04e0*/  FMUL R25, R14, R25 ;  /* 0x000000190e197220 */ /* 0x000fe20000400000 */
[C---:B------:R-:W-:Y:S01]  /*04f0*/  FMUL R27, R0.reuse, R23 ;  /* 0x00000017001b7220 */ /* 0x040fe20000400000 */
[----:B------:R-:W-:Y:S01]  /*0500*/  FMUL R16, R0, R17 ;  /* 0x0000001100107220 */ /* 0x000fe20000400000 */
[C---:B------:R-:W-:Y:S01]  /*0510*/  FMUL R23, R14.reuse, R23 ;  /* 0x000000170e177220 */ /* 0x040fe20000400000 */
[----:B------:R-:W-:Y:S01]  /*0520*/  FMUL R17, R14, R17 ;  /* 0x000000110e117220 */ /* 0x000fe20000400000 */
[-C--:B------:R-:W-:Y:S01]  /*0530*/  FMUL R20, R0, R19.reuse ;  /* 0x0000001300147220 */ /* 0x080fe20000400000 */
[----:B------:R-:W-:Y:S01]  /*0540*/  FMUL R19, R14, R19 ;  /* 0x000000130e137220 */ /* 0x000fe20000400000 */
[----:B0-----:R-:W-:Y:S01]  /*0550*/  IMAD.WIDE R8, R15, 0x4, R8 ;  /* 0x000000040f087825 */ /* 0x001fe200078e0208 */
[----:B------:R-:W-:Y:S04]  /*0560*/  STG.E desc[UR6][R10.64], R13 ;  /* 0x0000000d0a007986 */ /* 0x000fe8000c101906 */
        /* <DEDUP_REMOVED lines=8> */
[----:B------:R-:W-:Y:S01]  /*05f0*/  STG.E desc[UR6][R8.64+0x4], R19 ;  /* 0x0000041308007986 */ /* 0x000fe2000c101906 */
[----:B------:R-:W-:Y:S05]  /*0600*/  EXIT ;  /* 0x000000000000794d */ /* 0x000fea0003800000 */
.L_x_0:
[----:B------:R-:W-:-:S00]  /*0610*/  BRA `(.L_x_0) ;  /* 0xfffffffc00fc7947 */ /* 0x000fc0000383ffff */
[----:B------:R-:W-:-:S00]  /*0620*/  NOP ;  /* 0x0000000000007918 */ /* 0x000fc00000000000 */
        /* <DEDUP_REMOVED lines=13> */
.L_x_1:


//--------------------- .nv.shared.reserved.0     --------------------------
	.section	.nv.shared.reserved.0,"aw",@nobits
	.weak		__nv_reservedSMEM_offset_0_alias
	.size		__nv_reservedSMEM_offset_0_alias, 0, 64
	.other		__nv_reservedSMEM_offset_0_alias,@"STO_CUDA_RESERVED_SHARED STV_DEFAULT"
__nv_reservedSMEM_offset_0_alias:
	.zero		0
	.zero		64


//--------------------- .nv.constant0.kernmulUniform3D --------------------------
	.section	.nv.constant0.kernmulUniform3D,"a",@progbits
	.sectionflags	@""
	.align	4
.nv.constant0.kernmulUniform3D:
	.zero		1012


//--------------------- SYMBOLS --------------------------

	.type		.nv.reservedSmem.offset0,@object
	.size		.nv.reservedSmem.offset0,0x4
